//
// Generated by NVIDIA NVVM Compiler
//
// Compiler Build ID: CL-36424714
// Cuda compilation tools, release 13.0, V13.0.88
// Based on NVVM 20.0.0
//

.version 9.0
.target sm_100
.address_size 64

	// .globl	_Z3addPfS_S_

.visible .entry _Z3addPfS_S_(
	.param .u64 .ptr .align 1 _Z3addPfS_S__param_0,
	.param .u64 .ptr .align 1 _Z3addPfS_S__param_1,
	.param .u64 .ptr .align 1 _Z3addPfS_S__param_2
)
{
	.reg .b32 	%r<2>;
	.reg .b32 	%f<4>;
	.reg .b64 	%rd<11>;

	ld.param.u64 	%rd1, [_Z3addPfS_S__param_0];
	ld.param.u64 	%rd2, [_Z3addPfS_S__param_1];
	ld.param.u64 	%rd3, [_Z3addPfS_S__param_2];
	cvta.to.global.u64 	%rd4, %rd3;
	cvta.to.global.u64 	%rd5, %rd2;
	cvta.to.global.u64 	%rd6, %rd1;
	mov.u32 	%r1, %ctaid.x;
	mul.wide.u32 	%rd7, %r1, 4;
	add.s64 	%rd8, %rd6, %rd7;
	ld.global.f32 	%f1, [%rd8];
	add.s64 	%rd9, %rd5, %rd7;
	ld.global.f32 	%f2, [%rd9];
	add.f32 	%f3, %f1, %f2;
	add.s64 	%rd10, %rd4, %rd7;
	st.global.f32 	[%rd10], %f3;
	ret;

}


// ===== COMPILED SASS (sm_100) =====

	.target	sm_100

	.elftype	@"ET_EXEC"


//--------------------- .note.nv.tkinfo           --------------------------
	.section	.note.nv.tkinfo,"",@"SHT_NOTE"
	.sectionflags	@"SHF_NOTE_NV_TKINFO"
	.tkinfo
        /*0018*/ 	.word	0x00000002
        /*0030*/ 	.string	""
        /*0030*/ 	.string	"ptxas"
        /*0030*/ 	.string	"Cuda compilation tools, release 13.0, V13.0.88"
        /*0030*/ 	.string	"Build cuda_13.0.r13.0/compiler.36424714_0"
        /*0030*/ 	.string	"-arch sm_100 -m 64 "



//--------------------- .note.nv.cuinfo           --------------------------
	.section	.note.nv.cuinfo,"",@"SHT_NOTE"
	.sectionflags	@"SHF_NOTE_NV_CUINFO"
        /*0018*/ 	.short	0x0002
        /*001a*/ 	.short	0x0064
        /*001c*/ 	.short	0x0082
	.zero		2


//--------------------- .nv.info                  --------------------------
	.section	.nv.info,"",@"SHT_CUDA_INFO"
	.align	4


	//----- nvinfo : EIATTR_REGCOUNT
	.align		4
        /*0000*/ 	.byte	0x04, 0x2f
        /*0002*/ 	.short	(.L_1 - .L_0)
	.align		4
.L_0:
        /*0004*/ 	.word	index@(_Z3addPfS_S_)
        /*0008*/ 	.word	0x0000000c


	//----- nvinfo : EIATTR_FRAME_SIZE
	.align		4
.L_1:
        /*000c*/ 	.byte	0x04, 0x11
        /*000e*/ 	.short	(.L_3 - .L_2)
	.align		4
.L_2:
        /*0010*/ 	.word	index@(_Z3addPfS_S_)
        /*0014*/ 	.word	0x00000000


	//----- nvinfo : EIATTR_MIN_STACK_SIZE
	.align		4
.L_3:
        /*0018*/ 	.byte	0x04, 0x12
        /*001a*/ 	.short	(.L_5 - .L_4)
	.align		4
.L_4:
        /*001c*/ 	.word	index@(_Z3addPfS_S_)
        /*0020*/ 	.word	0x00000000
.L_5:


//--------------------- .nv.compat                --------------------------
	.section	.nv.compat,"",@"SHT_CUDA_COMPAT_INFO"
	.align	4
        /*0000*/ 	.byte	0x02, 0x09, 0x00, 0x00, 0x02, 0x02, 0x01, 0x00, 0x02, 0x05, 0x05, 0x00, 0x03, 0x07, 0x01, 0x01
        /*0010*/ 	.byte	0x02, 0x03, 0x00, 0x00, 0x02, 0x06, 0x01, 0x00, 0x04, 0x0b, 0x08, 0x00, 0x09, 0x00, 0x00, 0x00
        /*0020*/ 	.byte	0x00, 0x00, 0x00, 0x00


//--------------------- .nv.info._Z3addPfS_S_     --------------------------
	.section	.nv.info._Z3addPfS_S_,"",@"SHT_CUDA_INFO"
	.sectionflags	@""
	.align	4


	//----- nvinfo : EIATTR_CUDA_API_VERSION
	.align		4
        /*0000*/ 	.byte	0x04, 0x37
        /*0002*/ 	.short	(.L_7 - .L_6)
.L_6:
        /*0004*/ 	.word	0x00000082


	//----- nvinfo : EIATTR_KPARAM_INFO
	.align		4
.L_7:
        /*0008*/ 	.byte	0x04, 0x17
        /*000a*/ 	.short	(.L_9 - .L_8)
.L_8:
        /*000c*/ 	.word	0x00000000
        /*0010*/ 	.short	0x0002
        /*0012*/ 	.short	0x0010
        /*0014*/ 	.byte	0x00, 0xf5, 0x21, 0x00


	//----- nvinfo : EIATTR_KPARAM_INFO
	.align		4
.L_9:
        /*0018*/ 	.byte	0x04, 0x17
        /*001a*/ 	.short	(.L_11 - .L_10)
.L_10:
        /*001c*/ 	.word	0x00000000
        /*0020*/ 	.short	0x0001
        /*0022*/ 	.short	0x0008
        /*0024*/ 	.byte	0x00, 0xf5, 0x21, 0x00


	//----- nvinfo : EIATTR_KPARAM_INFO
	.align		4
.L_11:
        /*0028*/ 	.byte	0x04, 0x17
        /*002a*/ 	.short	(.L_13 - .L_12)
.L_12:
        /*002c*/ 	.word	0x00000000
        /*0030*/ 	.short	0x0000
        /*0032*/ 	.short	0x0000
        /*0034*/ 	.byte	0x00, 0xf5, 0x21, 0x00


	//----- nvinfo : EIATTR_SPARSE_MMA_MASK
	.align		4
.L_13:
        /*0038*/ 	.byte	0x03, 0x50
        /*003a*/ 	.short	0x0000


	//----- nvinfo : EIATTR_MAXREG_COUNT
	.align		4
        /*003c*/ 	.byte	0x03, 0x1b
        /*003e*/ 	.short	0x00ff


	//----- nvinfo : EIATTR_MERCURY_ISA_VERSION
	.align		4
        /*0040*/ 	.byte	0x03, 0x5f
        /*0042*/ 	.short	0x0101


	//----- nvinfo : EIATTR_VRC_CTA_INIT_COUNT
	.align		4
        /*0044*/ 	.byte	0x02, 0x4a
	.zero		1
	.zero		1


	//----- nvinfo : EIATTR_EXIT_INSTR_OFFSETS
	.align		4
        /*0048*/ 	.byte	0x04, 0x1c
        /*004a*/ 	.short	(.L_15 - .L_14)


	//   ....[0]....
.L_14:
        /*004c*/ 	.word	0x000000d0


	//----- nvinfo : EIATTR_CBANK_PARAM_SIZE
	.align		4
.L_15:
        /*0050*/ 	.byte	0x03, 0x19
        /*0052*/ 	.short	0x0018


	//----- nvinfo : EIATTR_PARAM_CBANK
	.align		4
        /*0054*/ 	.byte	0x04, 0x0a
        /*0056*/ 	.short	(.L_17 - .L_16)
	.align		4
.L_16:
        /*0058*/ 	.word	index@(.nv.constant0._Z3addPfS_S_)
        /*005c*/ 	.short	0x0380
        /*005e*/ 	.short	0x0018


	//----- nvinfo : EIATTR_SW_WAR
	.align		4
.L_17:
        /*0060*/ 	.byte	0x04, 0x36
        /*0062*/ 	.short	(.L_19 - .L_18)
.L_18:
        /*0064*/ 	.word	0x00000008
.L_19:


//--------------------- .nv.callgraph             --------------------------
	.section	.nv.callgraph,"",@"SHT_CUDA_CALLGRAPH"
	.align	4
	.sectionentsize	8
	.align		4
        /*0000*/ 	.word	0x00000000
	.align		4
        /*0004*/ 	.word	0xffffffff
	.align		4
        /*0008*/ 	.word	0x00000000
	.align		4
        /*000c*/ 	.word	0xfffffffe
	.align		4
        /*0010*/ 	.word	0x00000000
	.align		4
        /*0014*/ 	.word	0xfffffffd
	.align		4
        /*0018*/ 	.word	0x00000000
	.align		4
        /*001c*/ 	.word	0xfffffffc


//--------------------- .text._Z3addPfS_S_        --------------------------
	.section	.text._Z3addPfS_S_,"ax",@progbits
	.align	128
        .global         _Z3addPfS_S_
        .type           _Z3addPfS_S_,@function
        .size           _Z3addPfS_S_,(.L_x_1 - _Z3addPfS_S_)
        .other          _Z3addPfS_S_,@"STO_CUDA_ENTRY STV_DEFAULT"
_Z3addPfS_S_:
.text._Z3addPfS_S_:
[----:B------:R-:W-:Y:S01]  /*0000*/  LDC R1, c[0x0][0x37c] ;  /* 0x0000df00ff017b82 */ /* 0x000fe20000000800 */
[----:B------:R-:W0:Y:S07]  /*0010*/  S2R R9, SR_CTAID.X ;  /* 0x0000000000097919 */ /* 0x000e2e0000002500 */
[----:B------:R-:W0:Y:S01]  /*0020*/  LDC.64 R2, c[0x0][0x380] ;  /* 0x0000e000ff027b82 */ /* 0x000e220000000a00 */
[----:B------:R-:W1:Y:S07]  /*0030*/  LDCU.64 UR4, c[0x0][0x358] ;  /* 0x00006b00ff0477ac */ /* 0x000e6e0008000a00 */
[----:B------:R-:W2:Y:S08]  /*0040*/  LDC.64 R4, c[0x0][0x388] ;  /* 0x0000e200ff047b82 */ /* 0x000eb00000000a00 */
[----:B------:R-:W3:Y:S01]  /*0050*/  LDC.64 R6, c[0x0][0x390] ;  /* 0x0000e400ff067b82 */ /* 0x000ee20000000a00 */
[----:B0-----:R-:W-:-:S04]  /*0060*/  IMAD.WIDE.U32 R2, R9, 0x4, R2 ;  /* 0x0000000409027825 */ /* 0x001fc800078e0002 */
[C---:B--2---:R-:W-:Y:S02]  /*0070*/  IMAD.WIDE.U32 R4, R9.reuse, 0x4, R4 ;  /* 0x0000000409047825 */ /* 0x044fe400078e0004 */
[----:B-1----:R-:W2:Y:S04]  /*0080*/  LDG.E R2, desc[UR4][R2.64] ;  /* 0x0000000402027981 */ /* 0x002ea8000c1e1900 */
[----:B------:R-:W2:Y:S01]  /*0090*/  LDG.E R5, desc[UR4][R4.64] ;  /* 0x0000000404057981 */ /* 0x000ea2000c1e1900 */
[----:B---3--:R-:W-:-:S04]  /*00a0*/  IMAD.WIDE.U32 R6, R9, 0x4, R6 ;  /* 0x0000000409067825 */ /* 0x008fc800078e0006 */
[----:B--2---:R-:W-:-:S05]  /*00b0*/  FADD R9, R2, R5 ;  /* 0x0000000502097221 */ /* 0x004fca0000000000 */
[----:B------:R-:W-:Y:S01]  /*00c0*/  STG.E desc[UR4][R6.64], R9 ;  /* 0x0000000906007986 */ /* 0x000fe2000c101904 */
[----:B------:R-:W-:Y:S05]  /*00d0*/  EXIT ;  /* 0x000000000000794d */ /* 0x000fea0003800000 */
.L_x_0:
[----:B------:R-:W-:-:S00]  /*00e0*/  BRA `(.L_x_0) ;  /* 0xfffffffc00fc7947 */ /* 0x000fc0000383ffff */
[----:B------:R-:W-:-:S00]  /*00f0*/  NOP ;  /* 0x0000000000007918 */ /* 0x000fc00000000000 */
        /* <DEDUP_REMOVED lines=8> */
.L_x_1:


//--------------------- .nv.shared.reserved.0     --------------------------
	.section	.nv.shared.reserved.0,"aw",@nobits
	.weak		__nv_reservedSMEM_offset_0_alias
	.size		__nv_reservedSMEM_offset_0_alias, 0, 64
	.other		__nv_reservedSMEM_offset_0_alias,@"STO_CUDA_RESERVED_SHARED STV_DEFAULT"
__nv_reservedSMEM_offset_0_alias:
	.zero		0
	.zero		64


//--------------------- .nv.constant0._Z3addPfS_S_ --------------------------
	.section	.nv.constant0._Z3addPfS_S_,"a",@progbits
	.sectionflags	@""
	.align	4
.nv.constant0._Z3addPfS_S_:
	.zero		920


//--------------------- SYMBOLS --------------------------

	.type		.nv.reservedSmem.offset0,@object
	.size		.nv.reservedSmem.offset0,0x4
